	.headerflags	@"EF_CUDA_TEXMODE_UNIFIED EF_CUDA_64BIT_ADDRESS EF_CUDA_ACCELERATORS EF_CUDA_SM90 EF_CUDA_VIRTUAL_SM(EF_CUDA_SM90)"
	.elftype	@"ET_EXEC"


//--------------------- .nv.info                  --------------------------
	.section	.nv.info,"",@"SHT_CUDA_INFO"
	.align	4


	//----- nvinfo : EIATTR_REGCOUNT
	.align		4
        /*0000*/ 	.byte	0x04, 0x2f
        /*0002*/ 	.short	(.L_1 - .L_0)
	.align		4
.L_0:
        /*0004*/ 	.word	index@(triton_poi_fused_16)
        /*0008*/ 	.word	0x0000001f


	//----- nvinfo : EIATTR_MIN_STACK_SIZE
	.align		4
.L_1:
        /*000c*/ 	.byte	0x04, 0x12
        /*000e*/ 	.short	(.L_3 - .L_2)
	.align		4
.L_2:
        /*0010*/ 	.word	index@(triton_poi_fused_16)
        /*0014*/ 	.word	0x00000000


	//----- nvinfo : EIATTR_FRAME_SIZE
	.align		4
.L_3:
        /*0018*/ 	.byte	0x04, 0x11
        /*001a*/ 	.short	(.L_5 - .L_4)
	.align		4
.L_4:
        /*001c*/ 	.word	index@(triton_poi_fused_16)
        /*0020*/ 	.word	0x00000000


	//----- nvinfo : EIATTR_MIN_STACK_SIZE
	.align		4
.L_5:
        /*0024*/ 	.byte	0x04, 0x12
        /*0026*/ 	.short	(.L_7 - .L_6)
	.align		4
.L_6:
        /*0028*/ 	.word	index@(triton_poi_fused_16)
        /*002c*/ 	.word	0x00000000
.L_7:


//--------------------- .nv.info.triton_poi_fused_16 --------------------------
	.section	.nv.info.triton_poi_fused_16,"",@"SHT_CUDA_INFO"
	.sectionflags	@""
	.align	4


	//----- nvinfo : EIATTR_CUDA_API_VERSION
	.align		4
        /*0000*/ 	.byte	0x04, 0x37
        /*0002*/ 	.short	(.L_9 - .L_8)
.L_8:
        /*0004*/ 	.word	0x0000007c


	//----- nvinfo : EIATTR_KPARAM_INFO
	.align		4
.L_9:
        /*0008*/ 	.byte	0x04, 0x17
        /*000a*/ 	.short	(.L_11 - .L_10)
.L_10:
        /*000c*/ 	.word	0x00000000
        /*0010*/ 	.short	0x0003
        /*0012*/ 	.short	0x0014
        /*0014*/ 	.byte	0x00, 0xf0, 0x11, 0x00


	//----- nvinfo : EIATTR_KPARAM_INFO
	.align		4
.L_11:
        /*0018*/ 	.byte	0x04, 0x17
        /*001a*/ 	.short	(.L_13 - .L_12)
.L_12:
        /*001c*/ 	.word	0x00000000
        /*0020*/ 	.short	0x0002
        /*0022*/ 	.short	0x0010
        /*0024*/ 	.byte	0x00, 0xf0, 0x11, 0x00


	//----- nvinfo : EIATTR_KPARAM_INFO
	.align		4
.L_13:
        /*0028*/ 	.byte	0x04, 0x17
        /*002a*/ 	.short	(.L_15 - .L_14)
.L_14:
        /*002c*/ 	.word	0x00000000
        /*0030*/ 	.short	0x0001
        /*0032*/ 	.short	0x0008
        /*0034*/ 	.byte	0x00, 0xf4, 0x21, 0x00


	//----- nvinfo : EIATTR_KPARAM_INFO
	.align		4
.L_15:
        /*0038*/ 	.byte	0x04, 0x17
        /*003a*/ 	.short	(.L_17 - .L_16)
.L_16:
        /*003c*/ 	.word	0x00000000
        /*0040*/ 	.short	0x0000
        /*0042*/ 	.short	0x0000
        /*0044*/ 	.byte	0x00, 0xf4, 0x21, 0x00


	//----- nvinfo : EIATTR_SPARSE_MMA_MASK
	.align		4
.L_17:
        /*0048*/ 	.byte	0x03, 0x50
        /*004a*/ 	.short	0x0000


	//----- nvinfo : EIATTR_MAXREG_COUNT
	.align		4
        /*004c*/ 	.byte	0x03, 0x1b
        /*004e*/ 	.short	0x00ff


	//----- nvinfo : EIATTR_EXIT_INSTR_OFFSETS
	.align		4
        /*0050*/ 	.byte	0x04, 0x1c
        /*0052*/ 	.short	(.L_19 - .L_18)


	//   ....[0]....
.L_18:
        /*0054*/ 	.word	0x000005c0


	//   ....[1]....
        /*0058*/ 	.word	0x00000610


	//----- nvinfo : EIATTR_REQNTID
	.align		4
.L_19:
        /*005c*/ 	.byte	0x04, 0x10
        /*005e*/ 	.short	(.L_21 - .L_20)
.L_20:
        /*0060*/ 	.word	0x00000080
        /*0064*/ 	.word	0x00000001
        /*0068*/ 	.word	0x00000001


	//----- nvinfo : EIATTR_CBANK_PARAM_SIZE
	.align		4
.L_21:
        /*006c*/ 	.byte	0x03, 0x19
        /*006e*/ 	.short	0x0018


	//----- nvinfo : EIATTR_PARAM_CBANK
	.align		4
        /*0070*/ 	.byte	0x04, 0x0a
        /*0072*/ 	.short	(.L_23 - .L_22)
	.align		4
.L_22:
        /*0074*/ 	.word	index@(.nv.constant0.triton_poi_fused_16)
        /*0078*/ 	.short	0x0210
        /*007a*/ 	.short	0x0018


	//----- nvinfo : EIATTR_SW_WAR
	.align		4
.L_23:
        /*007c*/ 	.byte	0x04, 0x36
        /*007e*/ 	.short	(.L_25 - .L_24)
.L_24:
        /*0080*/ 	.word	0x00000008
.L_25:


//--------------------- .nv.callgraph             --------------------------
	.section	.nv.callgraph,"",@"SHT_CUDA_CALLGRAPH"
	.align	4
	.sectionentsize	8
	.align		4
        /*0000*/ 	.word	0x00000000
	.align		4
        /*0004*/ 	.word	0xffffffff
	.align		4
        /*0008*/ 	.word	0x00000000
	.align		4
        /*000c*/ 	.word	0xfffffffe
	.align		4
        /*0010*/ 	.word	0x00000000
	.align		4
        /*0014*/ 	.word	0xfffffffd
	.align		4
        /*0018*/ 	.word	0x00000000
	.align		4
        /*001c*/ 	.word	0xfffffffc


//--------------------- .text.triton_poi_fused_16 --------------------------
	.section	.text.triton_poi_fused_16,"ax",@progbits
	.sectionflags	@"SHF_BARRIERS=1"
	.align	128
        .global         triton_poi_fused_16
        .type           triton_poi_fused_16,@function
        .size           triton_poi_fused_16,(.L_x_1 - triton_poi_fused_16)
        .other          triton_poi_fused_16,@"STO_CUDA_ENTRY STV_DEFAULT"
triton_poi_fused_16:
.text.triton_poi_fused_16:
[----:B------:R-:W0:Y:S01]  /*0000*/  LDC R1, c[0x0][0x28] ;  /* 0x00000a00ff017b82 */ /* 0x000e220000000800 */
[----:B------:R-:W1:Y:S07]  /*0010*/  S2R R21, SR_TID.X ;  /* 0x0000000000157919 */ /* 0x000e6e0000002100 */
[----:B------:R-:W2:Y:S01]  /*0020*/  LDC.64 R8, c[0x0][0x210] ;  /* 0x00008400ff087b82 */ /* 0x000ea20000000a00 */
[----:B------:R-:W-:Y:S01]  /*0030*/  IMAD.MOV.U32 R20, RZ, RZ, RZ ;  /* 0x000000ffff147224 */ /* 0x000fe200078e00ff */
[----:B------:R-:W-:Y:S01]  /*0040*/  ULDC.64 UR6, c[0x0][0x208] ;  /* 0x0000820000067ab9 */ /* 0x000fe20000000a00 */
[----:B------:R-:W3:Y:S01]  /*0050*/  S2R R0, SR_CTAID.X ;  /* 0x0000000000007919 */ /* 0x000ee20000002500 */
[----:B------:R-:W4:Y:S01]  /*0060*/  S2R R18, SR_CTAID.Y ;  /* 0x0000000000127919 */ /* 0x000f220000002600 */
[----:B------:R-:W-:Y:S01]  /*0070*/  IMAD.MOV.U32 R28, RZ, RZ, RZ ;  /* 0x000000ffff1c7224 */ /* 0x000fe200078e00ff */
[----:B-1----:R-:W-:Y:S01]  /*0080*/  SHF.R.U32.HI R19, RZ, 0x4, R21 ;  /* 0x00000004ff137819 */ /* 0x002fe20000011615 */
[----:B---3--:R-:W-:-:S03]  /*0090*/  IMAD.SHL.U32 R0, R0, 0x10, RZ ;  /* 0x0000001000007824 */ /* 0x008fc600078e00ff */
[----:B------:R-:W-:Y:S01]  /*00a0*/  SGXT.U32 R19, R19, 0x3 ;  /* 0x000000031313781a */ /* 0x000fe20000000000 */
[----:B----4-:R-:W-:Y:S01]  /*00b0*/  IMAD.SHL.U32 R18, R18, 0x40, RZ ;  /* 0x0000004012127824 */ /* 0x010fe200078e00ff */
[----:B------:R-:W-:-:S04]  /*00c0*/  LOP3.LUT R12, R0, 0xf, R21, 0xf8, !PT ;  /* 0x0000000f000c7812 */ /* 0x000fc800078ef815 */
[----:B------:R-:W-:Y:S02]  /*00d0*/  LOP3.LUT R3, R18, 0x8, R19, 0xfe, !PT ;  /* 0x0000000812037812 */ /* 0x000fe400078efe13 */
[----:B------:R-:W-:Y:S02]  /*00e0*/  LOP3.LUT R5, R18, 0x18, R19, 0xfe, !PT ;  /* 0x0000001812057812 */ /* 0x000fe400078efe13 */
[----:B------:R-:W-:Y:S01]  /*00f0*/  LOP3.LUT R2, R18, R19, RZ, 0xfc, !PT ;  /* 0x0000001312027212 */ /* 0x000fe200078efcff */
[--C-:B------:R-:W-:Y:S01]  /*0100*/  IMAD R3, R3, 0x9, R12.reuse ;  /* 0x0000000903037824 */ /* 0x100fe200078e020c */
[----:B------:R-:W-:Y:S01]  /*0110*/  LOP3.LUT R4, R18, 0x10, R19, 0xfe, !PT ;  /* 0x0000001012047812 */ /* 0x000fe200078efe13 */
        /* <DEDUP_REMOVED lines=9> */
[----:B------:R-:W-:Y:S01]  /*01b0*/  ISETP.GE.AND P0, PT, R12, 0x9, PT ;  /* 0x000000090c00780c */ /* 0x000fe20003f06270 */
[----:B------:R-:W-:-:S02]  /*01c0*/  IMAD R25, R10, 0x9, R12 ;  /* 0x000000090a197824 */ /* 0x000fc400078e020c */
[----:B------:R-:W-:Y:S02]  /*01d0*/  IMAD R27, R11, 0x9, R12 ;  /* 0x000000090b1b7824 */ /* 0x000fe400078e020c */
[----:B--2---:R-:W-:-:S04]  /*01e0*/  IMAD.WIDE R14, R3, 0x4, R8 ;  /* 0x00000004030e7825 */ /* 0x004fc800078e0208 */
[----:B------:R-:W-:-:S04]  /*01f0*/  IMAD.WIDE R10, R5, 0x4, R8 ;  /* 0x00000004050a7825 */ /* 0x000fc800078e0208 */
[----:B------:R-:W-:-:S04]  /*0200*/  IMAD.WIDE R16, R17, 0x4, R8 ;  /* 0x0000000411107825 */ /* 0x000fc800078e0208 */
[--C-:B------:R-:W-:Y:S01]  /*0210*/  IMAD.WIDE R12, R13, 0x4, R8.reuse ;  /* 0x000000040d0c7825 */ /* 0x100fe200078e0208 */
[----:B------:R-:W2:Y:S03]  /*0220*/  @!P0 LDG.E.EL R20, desc[UR6][R16.64] ;  /* 0x0000000610148981 */ /* 0x000ea6000c2e1900 */
[----:B------:R-:W-:Y:S01]  /*0230*/  IMAD.WIDE R4, R23, 0x4, R8 ;  /* 0x0000000417047825 */ /* 0x000fe200078e0208 */
[----:B------:R-:W-:-:S03]  /*0240*/  CS2R R22, SRZ ;  /* 0x0000000000167805 */ /* 0x000fc6000001ff00 */
[----:B------:R-:W-:-:S03]  /*0250*/  IMAD.WIDE R6, R7, 0x4, R8 ;  /* 0x0000000407067825 */ /* 0x000fc600078e0208 */
[----:B------:R1:W3:Y:S01]  /*0260*/  @!P0 LDG.E.EL R22, desc[UR6][R12.64] ;  /* 0x000000060c168981 */ /* 0x0002e2000c2e1900 */
[--C-:B------:R-:W-:Y:S01]  /*0270*/  IMAD.WIDE R2, R25, 0x4, R8.reuse ;  /* 0x0000000419027825 */ /* 0x100fe200078e0208 */
[----:B------:R-:W-:Y:S02]  /*0280*/  CS2R R24, SRZ ;  /* 0x0000000000187805 */ /* 0x000fe4000001ff00 */
[----:B------:R4:W5:Y:S01]  /*0290*/  @!P0 LDG.E.EL R23, desc[UR6][R10.64] ;  /* 0x000000060a178981 */ /* 0x000962000c2e1900 */
[----:B------:R-:W-:Y:S01]  /*02a0*/  IMAD.WIDE R8, R27, 0x4, R8 ;  /* 0x000000041b087825 */ /* 0x000fe200078e0208 */
[----:B------:R-:W-:Y:S02]  /*02b0*/  CS2R R26, SRZ ;  /* 0x00000000001a7805 */ /* 0x000fe4000001ff00 */
[----:B------:R-:W5:Y:S04]  /*02c0*/  @!P0 LDG.E.EL R24, desc[UR6][R14.64] ;  /* 0x000000060e188981 */ /* 0x000f68000c2e1900 */
[----:B------:R1:W5:Y:S04]  /*02d0*/  @!P0 LDG.E.EL R25, desc[UR6][R4.64] ;  /* 0x0000000604198981 */ /* 0x000368000c2e1900 */
[----:B------:R-:W5:Y:S04]  /*02e0*/  @!P0 LDG.E.EL R26, desc[UR6][R6.64] ;  /* 0x00000006061a8981 */ /* 0x000f68000c2e1900 */
[----:B------:R4:W5:Y:S04]  /*02f0*/  @!P0 LDG.E.EL R28, desc[UR6][R2.64] ;  /* 0x00000006021c8981 */ /* 0x000968000c2e1900 */
[----:B------:R4:W5:Y:S01]  /*0300*/  @!P0 LDG.E.EL R27, desc[UR6][R8.64] ;  /* 0x00000006081b8981 */ /* 0x000962000c2e1900 */
[----:B------:R-:W4:Y:S01]  /*0310*/  S2UR UR5, SR_CgaCtaId ;  /* 0x00000000000579c3 */ /* 0x000f220000008800 */
[----:B-1----:R-:W-:Y:S01]  /*0320*/  IMAD.SHL.U32 R12, R21, 0x40, RZ ;  /* 0x00000040150c7824 */ /* 0x002fe200078e00ff */
[----:B------:R-:W-:-:S04]  /*0330*/  UMOV UR4, 0x400 ;  /* 0x0000040000047882 */ /* 0x000fc80000000000 */
[----:B------:R-:W-:-:S04]  /*0340*/  LOP3.LUT R12, R12, 0x3c0, RZ, 0xc0, !PT ;  /* 0x000003c00c0c7812 */ /* 0x000fc800078ec0ff */
[----:B----4-:R-:W-:-:S04]  /*0350*/  LOP3.LUT R11, R12, R19, RZ, 0xfc, !PT ;  /* 0x000000130c0b7212 */ /* 0x010fc800078efcff */
[----:B------:R-:W-:Y:S01]  /*0360*/  LEA.HI R11, R12, R11, RZ, 0x1c ;  /* 0x0000000b0c0b7211 */ /* 0x000fe200078fe0ff */
[----:B0-----:R-:W-:-:S06]  /*0370*/  UPRMT UR4, UR5, 0x654, UR4 ;  /* 0x0000065405047896 */ /* 0x001fcc0008000004 */
[----:B------:R-:W-:Y:S02]  /*0380*/  LEA R13, R11, UR4, 0x2 ;  /* 0x000000040b0d7c11 */ /* 0x000fe4000f8e10ff */
[----:B------:R-:W-:Y:S01]  /*0390*/  SHF.R.U32.HI R4, RZ, 0x2, R21 ;  /* 0x00000002ff047819 */ /* 0x000fe20000011615 */
[----:B------:R-:W-:-:S03]  /*03a0*/  IMAD.SHL.U32 R21, R21, 0x4, RZ ;  /* 0x0000000415157824 */ /* 0x000fc600078e00ff */
[----:B------:R-:W-:Y:S02]  /*03b0*/  LOP3.LUT R3, R4, 0x1c, RZ, 0xc0, !PT ;  /* 0x0000001c04037812 */ /* 0x000fe400078ec0ff */
[----:B------:R-:W-:-:S05]  /*03c0*/  LOP3.LUT R8, R21, 0x1fc, RZ, 0xc0, !PT ;  /* 0x000001fc15087812 */ /* 0x000fca00078ec0ff */
[----:B------:R-:W-:-:S05]  /*03d0*/  IMAD.IADD R3, R8, 0x1, R3 ;  /* 0x0000000108037824 */ /* 0x000fca00078e0203 */
[----:B------:R-:W-:Y:S02]  /*03e0*/  LEA R4, R3, UR4, 0x2 ;  /* 0x0000000403047c11 */ /* 0x000fe4000f8e10ff */
[----:B------:R-:W-:Y:S01]  /*03f0*/  LOP3.LUT R18, R18, 0x3c, R21, 0xf8, !PT ;  /* 0x0000003c12127812 */ /* 0x000fe200078ef815 */
[----:B------:R-:W0:Y:S04]  /*0400*/  LDC.64 R2, c[0x0][0x218] ;  /* 0x00008600ff027b82 */ /* 0x000e280000000a00 */
[----:B------:R-:W-:-:S05]  /*0410*/  IMAD.HI R9, R18, 0x66666667, RZ ;  /* 0x6666666712097827 */ /* 0x000fca00078e02ff */
[----:B------:R-:W-:-:S04]  /*0420*/  SHF.R.U32.HI R10, RZ, 0x1f, R9 ;  /* 0x0000001fff0a7819 */ /* 0x000fc80000011609 */
[----:B------:R-:W-:Y:S02]  /*0430*/  LEA.HI.SX32 R11, R9, R10, 0x1a ;  /* 0x0000000a090b7211 */ /* 0x000fe400078fd2ff */
[----:B------:R-:W-:Y:S02]  /*0440*/  LOP3.LUT R10, R8, 0x200, RZ, 0xfc, !PT ;  /* 0x00000200080a7812 */ /* 0x000fe400078efcff */
[----:B------:R-:W-:Y:S01]  /*0450*/  LOP3.LUT R9, R0, R19, RZ, 0xfc, !PT ;  /* 0x0000001300097212 */ /* 0x000fe200078efcff */
[C---:B------:R-:W-:Y:S01]  /*0460*/  IMAD R18, R11.reuse, -0xa0, R18 ;  /* 0xffffff600b127824 */ /* 0x040fe200078e0212 */
[----:B------:R-:W-:Y:S02]  /*0470*/  LOP3.LUT R0, R0, 0x8, R19, 0xfe, !PT ;  /* 0x0000000800007812 */ /* 0x000fe400078efe13 */
[----:B------:R-:W-:Y:S01]  /*0480*/  SHF.R.U32.HI R10, RZ, 0x4, R10 ;  /* 0x00000004ff0a7819 */ /* 0x000fe2000001160a */
[----:B------:R-:W-:Y:S01]  /*0490*/  IMAD R18, R11, 0x5a0, R18 ;  /* 0x000005a00b127824 */ /* 0x000fe200078e0212 */
[----:B------:R-:W-:-:S02]  /*04a0*/  ISETP.GE.AND P1, PT, R9, 0x9, PT ;  /* 0x000000090900780c */ /* 0x000fc40003f26270 */
[----:B------:R-:W-:Y:S02]  /*04b0*/  ISETP.GE.AND P0, PT, R0, 0x9, PT ;  /* 0x000000090000780c */ /* 0x000fe40003f06270 */
[----:B------:R-:W-:Y:S01]  /*04c0*/  LOP3.LUT R11, R10, 0x3c, RZ, 0xc0, !PT ;  /* 0x0000003c0a0b7812 */ /* 0x000fe200078ec0ff */
[----:B------:R-:W-:-:S04]  /*04d0*/  IMAD R9, R9, 0xa0, R18 ;  /* 0x000000a009097824 */ /* 0x000fc800078e0212 */
[----:B------:R-:W-:Y:S02]  /*04e0*/  IMAD.IADD R11, R8, 0x1, R11 ;  /* 0x00000001080b7824 */ /* 0x000fe400078e020b */
[----:B0-----:R-:W-:-:S03]  /*04f0*/  IMAD.WIDE R8, R9, 0x4, R2 ;  /* 0x0000000409087825 */ /* 0x001fc600078e0202 */
[----:B------:R-:W-:Y:S01]  /*0500*/  LEA R11, R11, UR4, 0x2 ;  /* 0x000000040b0b7c11 */ /* 0x000fe2000f8e10ff */
[----:B--2---:R-:W-:Y:S04]  /*0510*/  STS [R13], R20 ;  /* 0x000000140d007388 */ /* 0x004fe80000000800 */
[----:B---3--:R-:W-:Y:S04]  /*0520*/  STS [R13+0x40], R22 ;  /* 0x000040160d007388 */ /* 0x008fe80000000800 */
[----:B-----5:R-:W-:Y:S04]  /*0530*/  STS [R13+0x60], R23 ;  /* 0x000060170d007388 */ /* 0x020fe80000000800 */
[----:B------:R-:W-:Y:S04]  /*0540*/  STS [R13+0x20], R24 ;  /* 0x000020180d007388 */ /* 0x000fe80000000800 */
[----:B------:R-:W-:Y:S04]  /*0550*/  STS [R13+0x80], R25 ;  /* 0x000080190d007388 */ /* 0x000fe80000000800 */
[----:B------:R-:W-:Y:S04]  /*0560*/  STS [R13+0xa0], R26 ;  /* 0x0000a01a0d007388 */ /* 0x000fe80000000800 */
[----:B------:R-:W-:Y:S04]  /*0570*/  STS [R13+0xc0], R28 ;  /* 0x0000c01c0d007388 */ /* 0x000fe80000000800 */
[----:B------:R-:W-:Y:S01]  /*0580*/  STS [R13+0xe0], R27 ;  /* 0x0000e01b0d007388 */ /* 0x000fe20000000800 */
[----:B------:R-:W-:Y:S06]  /*0590*/  BAR.SYNC.DEFER_BLOCKING 0x0 ;  /* 0x0000000000007b1d */ /* 0x000fec0000010000 */
[----:B------:R-:W0:Y:S04]  /*05a0*/  LDS.128 R4, [R4] ;  /* 0x0000000004047984 */ /* 0x000e280000000c00 */
[----:B0-----:R0:W-:Y:S02]  /*05b0*/  @!P1 STG.E.128 desc[UR6][R8.64], R4 ;  /* 0x0000000408009986 */ /* 0x0011e4000c101d06 */
[----:B0-----:R-:W-:Y:S05]  /*05c0*/  @P0 EXIT ;  /* 0x000000000000094d */ /* 0x001fea0003800000 */
[----:B0-----:R-:W0:Y:S01]  /*05d0*/  LDS.128 R8, [R11+0x800] ;  /* 0x000800000b087984 */ /* 0x001e220000000c00 */
[----:B------:R-:W-:-:S04]  /*05e0*/  IMAD R5, R0, 0xa0, R18 ;  /* 0x000000a000057824 */ /* 0x000fc800078e0212 */
[----:B------:R-:W-:-:S05]  /*05f0*/  IMAD.WIDE R2, R5, 0x4, R2 ;  /* 0x0000000405027825 */ /* 0x000fca00078e0202 */
[----:B0-----:R-:W-:Y:S01]  /*0600*/  STG.E.128 desc[UR6][R2.64], R8 ;  /* 0x0000000802007986 */ /* 0x001fe2000c101d06 */
[----:B------:R-:W-:Y:S05]  /*0610*/  EXIT ;  /* 0x000000000000794d */ /* 0x000fea0003800000 */
.L_x_0:
[----:B------:R-:W-:-:S00]  /*0620*/  BRA `(.L_x_0) ;  /* 0xfffffffc00fc7947 */ /* 0x000fc0000383ffff */
[----:B------:R-:W-:-:S00]  /*0630*/  NOP ;  /* 0x0000000000007918 */ /* 0x000fc00000000000 */
        /* <DEDUP_REMOVED lines=12> */
.L_x_1:


//--------------------- .nv.shared.triton_poi_fused_16 --------------------------
	.section	.nv.shared.triton_poi_fused_16,"aw",@nobits
	.sectionflags	@""
	.align	16
	.zero		1024


//--------------------- .nv.constant0.triton_poi_fused_16 --------------------------
	.section	.nv.constant0.triton_poi_fused_16,"a",@progbits
	.sectionflags	@""
	.align	4
.nv.constant0.triton_poi_fused_16:
	.zero		552
